//
// Generated by NVIDIA NVVM Compiler
//
// Compiler Build ID: CL-36424714
// Cuda compilation tools, release 13.0, V13.0.88
// Based on NVVM 20.0.0
//

.version 9.0
.target sm_100
.address_size 64

	// .globl	_Z10prefix_sumPii
// _ZZ10prefix_sumPiiE5sdata has been demoted

.visible .entry _Z10prefix_sumPii(
	.param .u64 .ptr .align 1 _Z10prefix_sumPii_param_0,
	.param .u32 _Z10prefix_sumPii_param_1
)
{
	.reg .pred 	%p<10>;
	.reg .b32 	%r<37>;
	.reg .b64 	%rd<5>;
	// demoted variable
	.shared .align 4 .b8 _ZZ10prefix_sumPiiE5sdata[4096];
	ld.param.u64 	%rd2, [_Z10prefix_sumPii_param_0];
	ld.param.u32 	%r10, [_Z10prefix_sumPii_param_1];
	cvta.to.global.u64 	%rd3, %rd2;
	mov.u32 	%r1, %tid.x;
	mov.u32 	%r11, %ctaid.x;
	mov.u32 	%r2, %ntid.x;
	mad.lo.s32 	%r3, %r11, %r2, %r1;
	setp.ge.s32 	%p1, %r3, %r10;
	mul.wide.s32 	%rd4, %r3, 4;
	add.s64 	%rd1, %rd3, %rd4;
	shl.b32 	%r12, %r1, 2;
	mov.u32 	%r13, _ZZ10prefix_sumPiiE5sdata;
	add.s32 	%r4, %r13, %r12;
	@%p1 bra 	$L__BB0_2;
	ld.global.u32 	%r15, [%rd1];
	st.shared.u32 	[%r4], %r15;
	bra.uni 	$L__BB0_3;
$L__BB0_2:
	mov.b32 	%r14, 0;
	st.shared.u32 	[%r4], %r14;
$L__BB0_3:
	bar.sync 	0;
	setp.lt.u32 	%p2, %r2, 2;
	@%p2 bra 	$L__BB0_8;
	mov.b32 	%r35, 1;
$L__BB0_5:
	shl.b32 	%r6, %r35, 1;
	mul.lo.s32 	%r7, %r6, %r1;
	setp.ge.u32 	%p3, %r7, %r2;
	@%p3 bra 	$L__BB0_7;
	add.s32 	%r17, %r35, %r7;
	shl.b32 	%r18, %r17, 2;
	add.s32 	%r20, %r13, %r18;
	ld.shared.u32 	%r21, [%r20+-4];
	shl.b32 	%r22, %r35, 2;
	add.s32 	%r23, %r20, %r22;
	ld.shared.u32 	%r24, [%r23+-4];
	add.s32 	%r25, %r24, %r21;
	st.shared.u32 	[%r23+-4], %r25;
$L__BB0_7:
	bar.sync 	0;
	setp.lt.u32 	%p4, %r6, %r2;
	mov.u32 	%r35, %r6;
	@%p4 bra 	$L__BB0_5;
$L__BB0_8:
	setp.lt.u32 	%p5, %r2, 2;
	setp.ne.s32 	%p6, %r1, 0;
	or.pred  	%p7, %p6, %p5;
	@%p7 bra 	$L__BB0_11;
	mov.b32 	%r36, 1;
$L__BB0_10:
	shl.b32 	%r9, %r36, 1;
	shl.b32 	%r27, %r36, 2;
	add.s32 	%r29, %r13, %r27;
	ld.shared.u32 	%r30, [%r29+-4];
	add.s32 	%r31, %r29, %r27;
	ld.shared.u32 	%r32, [%r31+-4];
	add.s32 	%r33, %r32, %r30;
	st.shared.u32 	[%r31+-4], %r33;
	bar.sync 	0;
	setp.lt.u32 	%p8, %r9, %r2;
	mov.u32 	%r36, %r9;
	@%p8 bra 	$L__BB0_10;
$L__BB0_11:
	setp.ge.s32 	%p9, %r3, %r10;
	@%p9 bra 	$L__BB0_13;
	ld.shared.u32 	%r34, [%r4];
	st.global.u32 	[%rd1], %r34;
$L__BB0_13:
	ret;

}


// ===== COMPILED SASS (sm_100) =====

	.target	sm_100

	.elftype	@"ET_EXEC"


//--------------------- .note.nv.tkinfo           --------------------------
	.section	.note.nv.tkinfo,"",@"SHT_NOTE"
	.sectionflags	@"SHF_NOTE_NV_TKINFO"
	.tkinfo
        /*0018*/ 	.word	0x00000002
        /*0030*/ 	.string	""
        /*0030*/ 	.string	"ptxas"
        /*0030*/ 	.string	"Cuda compilation tools, release 13.0, V13.0.88"
        /*0030*/ 	.string	"Build cuda_13.0.r13.0/compiler.36424714_0"
        /*0030*/ 	.string	"-arch sm_100 -m 64 "



//--------------------- .note.nv.cuinfo           --------------------------
	.section	.note.nv.cuinfo,"",@"SHT_NOTE"
	.sectionflags	@"SHF_NOTE_NV_CUINFO"
        /*0018*/ 	.short	0x0002
        /*001a*/ 	.short	0x0064
        /*001c*/ 	.short	0x0082
	.zero		2


//--------------------- .nv.info                  --------------------------
	.section	.nv.info,"",@"SHT_CUDA_INFO"
	.align	4


	//----- nvinfo : EIATTR_REGCOUNT
	.align		4
        /*0000*/ 	.byte	0x04, 0x2f
        /*0002*/ 	.short	(.L_1 - .L_0)
	.align		4
.L_0:
        /*0004*/ 	.word	index@(_Z10prefix_sumPii)
        /*0008*/ 	.word	0x0000000e


	//----- nvinfo : EIATTR_FRAME_SIZE
	.align		4
.L_1:
        /*000c*/ 	.byte	0x04, 0x11
        /*000e*/ 	.short	(.L_3 - .L_2)
	.align		4
.L_2:
        /*0010*/ 	.word	index@(_Z10prefix_sumPii)
        /*0014*/ 	.word	0x00000000


	//----- nvinfo : EIATTR_MIN_STACK_SIZE
	.align		4
.L_3:
        /*0018*/ 	.byte	0x04, 0x12
        /*001a*/ 	.short	(.L_5 - .L_4)
	.align		4
.L_4:
        /*001c*/ 	.word	index@(_Z10prefix_sumPii)
        /*0020*/ 	.word	0x00000000
.L_5:


//--------------------- .nv.compat                --------------------------
	.section	.nv.compat,"",@"SHT_CUDA_COMPAT_INFO"
	.align	4
        /*0000*/ 	.byte	0x02, 0x09, 0x00, 0x00, 0x02, 0x02, 0x01, 0x00, 0x02, 0x05, 0x05, 0x00, 0x03, 0x07, 0x01, 0x01
        /*0010*/ 	.byte	0x02, 0x03, 0x00, 0x00, 0x02, 0x06, 0x01, 0x00, 0x04, 0x0b, 0x08, 0x00, 0x09, 0x00, 0x00, 0x00
        /*0020*/ 	.byte	0x00, 0x00, 0x00, 0x00


//--------------------- .nv.info._Z10prefix_sumPii --------------------------
	.section	.nv.info._Z10prefix_sumPii,"",@"SHT_CUDA_INFO"
	.sectionflags	@""
	.align	4


	//----- nvinfo : EIATTR_CUDA_API_VERSION
	.align		4
        /*0000*/ 	.byte	0x04, 0x37
        /*0002*/ 	.short	(.L_7 - .L_6)
.L_6:
        /*0004*/ 	.word	0x00000082


	//----- nvinfo : EIATTR_KPARAM_INFO
	.align		4
.L_7:
        /*0008*/ 	.byte	0x04, 0x17
        /*000a*/ 	.short	(.L_9 - .L_8)
.L_8:
        /*000c*/ 	.word	0x00000000
        /*0010*/ 	.short	0x0001
        /*0012*/ 	.short	0x0008
        /*0014*/ 	.byte	0x00, 0xf0, 0x11, 0x00


	//----- nvinfo : EIATTR_KPARAM_INFO
	.align		4
.L_9:
        /*0018*/ 	.byte	0x04, 0x17
        /*001a*/ 	.short	(.L_11 - .L_10)
.L_10:
        /*001c*/ 	.word	0x00000000
        /*0020*/ 	.short	0x0000
        /*0022*/ 	.short	0x0000
        /*0024*/ 	.byte	0x00, 0xf5, 0x21, 0x00


	//----- nvinfo : EIATTR_SPARSE_MMA_MASK
	.align		4
.L_11:
        /*0028*/ 	.byte	0x03, 0x50
        /*002a*/ 	.short	0x0000


	//----- nvinfo : EIATTR_MAXREG_COUNT
	.align		4
        /*002c*/ 	.byte	0x03, 0x1b
        /*002e*/ 	.short	0x00ff


	//----- nvinfo : EIATTR_NUM_BARRIERS
	.align		4
        /*0030*/ 	.byte	0x02, 0x4c
        /*0032*/ 	.byte	0x01
	.zero		1


	//----- nvinfo : EIATTR_MERCURY_ISA_VERSION
	.align		4
        /*0034*/ 	.byte	0x03, 0x5f
        /*0036*/ 	.short	0x0101


	//----- nvinfo : EIATTR_VRC_CTA_INIT_COUNT
	.align		4
        /*0038*/ 	.byte	0x02, 0x4a
	.zero		1
	.zero		1


	//----- nvinfo : EIATTR_EXIT_INSTR_OFFSETS
	.align		4
        /*003c*/ 	.byte	0x04, 0x1c
        /*003e*/ 	.short	(.L_13 - .L_12)


	//   ....[0]....
.L_12:
        /*0040*/ 	.word	0x00000340


	//   ....[1]....
        /*0044*/ 	.word	0x00000370


	//----- nvinfo : EIATTR_CRS_STACK_SIZE
	.align		4
.L_13:
        /*0048*/ 	.byte	0x04, 0x1e
        /*004a*/ 	.short	(.L_15 - .L_14)
.L_14:
        /*004c*/ 	.word	0x00000000


	//----- nvinfo : EIATTR_CBANK_PARAM_SIZE
	.align		4
.L_15:
        /*0050*/ 	.byte	0x03, 0x19
        /*0052*/ 	.short	0x000c


	//----- nvinfo : EIATTR_PARAM_CBANK
	.align		4
        /*0054*/ 	.byte	0x04, 0x0a
        /*0056*/ 	.short	(.L_17 - .L_16)
	.align		4
.L_16:
        /*0058*/ 	.word	index@(.nv.constant0._Z10prefix_sumPii)
        /*005c*/ 	.short	0x0380
        /*005e*/ 	.short	0x000c


	//----- nvinfo : EIATTR_SW_WAR
	.align		4
.L_17:
        /*0060*/ 	.byte	0x04, 0x36
        /*0062*/ 	.short	(.L_19 - .L_18)
.L_18:
        /*0064*/ 	.word	0x00000008
.L_19:


//--------------------- .nv.callgraph             --------------------------
	.section	.nv.callgraph,"",@"SHT_CUDA_CALLGRAPH"
	.align	4
	.sectionentsize	8
	.align		4
        /*0000*/ 	.word	0x00000000
	.align		4
        /*0004*/ 	.word	0xffffffff
	.align		4
        /*0008*/ 	.word	0x00000000
	.align		4
        /*000c*/ 	.word	0xfffffffe
	.align		4
        /*0010*/ 	.word	0x00000000
	.align		4
        /*0014*/ 	.word	0xfffffffd
	.align		4
        /*0018*/ 	.word	0x00000000
	.align		4
        /*001c*/ 	.word	0xfffffffc


//--------------------- .text._Z10prefix_sumPii   --------------------------
	.section	.text._Z10prefix_sumPii,"ax",@progbits
	.align	128
        .global         _Z10prefix_sumPii
        .type           _Z10prefix_sumPii,@function
        .size           _Z10prefix_sumPii,(.L_x_5 - _Z10prefix_sumPii)
        .other          _Z10prefix_sumPii,@"STO_CUDA_ENTRY STV_DEFAULT"
_Z10prefix_sumPii:
.text._Z10prefix_sumPii:
[----:B------:R-:W-:Y:S01]  /*0000*/  LDC R1, c[0x0][0x37c] ;  /* 0x0000df00ff017b82 */ /* 0x000fe20000000800 */
[----:B------:R-:W0:Y:S07]  /*0010*/  S2R R8, SR_TID.X ;  /* 0x0000000000087919 */ /* 0x000e2e0000002100 */
[----:B------:R-:W0:Y:S01]  /*0020*/  S2UR UR4, SR_CTAID.X ;  /* 0x00000000000479c3 */ /* 0x000e220000002500 */
[----:B------:R-:W1:Y:S01]  /*0030*/  LDCU UR5, c[0x0][0x388] ;  /* 0x00007100ff0577ac */ /* 0x000e620008000800 */
[----:B------:R-:W2:Y:S06]  /*0040*/  LDCU.64 UR6, c[0x0][0x358] ;  /* 0x00006b00ff0677ac */ /* 0x000eac0008000a00 */
[----:B------:R-:W0:Y:S08]  /*0050*/  LDC R11, c[0x0][0x360] ;  /* 0x0000d800ff0b7b82 */ /* 0x000e300000000800 */
[----:B------:R-:W3:Y:S01]  /*0060*/  LDC.64 R2, c[0x0][0x380] ;  /* 0x0000e000ff027b82 */ /* 0x000ee20000000a00 */
[----:B0-----:R-:W-:-:S05]  /*0070*/  IMAD R5, R11, UR4, R8 ;  /* 0x000000040b057c24 */ /* 0x001fca000f8e0208 */
[C---:B-1----:R-:W-:Y:S01]  /*0080*/  ISETP.GE.AND P1, PT, R5.reuse, UR5, PT ;  /* 0x0000000505007c0c */ /* 0x042fe2000bf26270 */
[----:B---3--:R-:W-:-:S12]  /*0090*/  IMAD.WIDE R2, R5, 0x4, R2 ;  /* 0x0000000405027825 */ /* 0x008fd800078e0202 */
[----:B--2---:R-:W2:Y:S01]  /*00a0*/  @!P1 LDG.E R7, desc[UR6][R2.64] ;  /* 0x0000000602079981 */ /* 0x004ea2000c1e1900 */
[----:B------:R-:W0:Y:S01]  /*00b0*/  S2UR UR5, SR_CgaCtaId ;  /* 0x00000000000579c3 */ /* 0x000e220000008800 */
[----:B------:R-:W-:Y:S01]  /*00c0*/  UMOV UR4, 0x400 ;  /* 0x0000040000047882 */ /* 0x000fe20000000000 */
[C---:B------:R-:W-:Y:S02]  /*00d0*/  ISETP.GE.U32.AND P2, PT, R11.reuse, 0x2, PT ;  /* 0x000000020b00780c */ /* 0x040fe40003f46070 */
[----:B------:R-:W-:-:S04]  /*00e0*/  ISETP.GE.U32.AND P0, PT, R11, 0x2, PT ;  /* 0x000000020b00780c */ /* 0x000fc80003f06070 */
[----:B------:R-:W-:Y:S01]  /*00f0*/  ISETP.NE.OR P0, PT, R8, RZ, !P0 ;  /* 0x000000ff0800720c */ /* 0x000fe20004705670 */
[----:B0-----:R-:W-:-:S06]  /*0100*/  ULEA UR4, UR5, UR4, 0x18 ;  /* 0x0000000405047291 */ /* 0x001fcc000f8ec0ff */
[----:B------:R-:W-:-:S05]  /*0110*/  LEA R0, R8, UR4, 0x2 ;  /* 0x0000000408007c11 */ /* 0x000fca000f8e10ff */
[----:B--2---:R0:W-:Y:S04]  /*0120*/  @!P1 STS [R0], R7 ;  /* 0x0000000700009388 */ /* 0x0041e80000000800 */
[----:B------:R0:W-:Y:S01]  /*0130*/  @P1 STS [R0], RZ ;  /* 0x000000ff00001388 */ /* 0x0001e20000000800 */
[----:B------:R-:W-:Y:S06]  /*0140*/  BAR.SYNC.DEFER_BLOCKING 0x0 ;  /* 0x0000000000007b1d */ /* 0x000fec0000010000 */
[----:B------:R-:W-:Y:S05]  /*0150*/  @!P2 BRA `(.L_x_0) ;  /* 0x00000000003ca947 */ /* 0x000fea0003800000 */
[----:B------:R-:W-:-:S07]  /*0160*/  IMAD.MOV.U32 R4, RZ, RZ, 0x1 ;  /* 0x00000001ff047424 */ /* 0x000fce00078e00ff */
.L_x_1:
[----:B------:R-:W-:-:S04]  /*0170*/  IMAD.SHL.U32 R10, R4, 0x2, RZ ;  /* 0x00000002040a7824 */ /* 0x000fc800078e00ff */
[----:B------:R-:W-:-:S05]  /*0180*/  IMAD R6, R10, R8, RZ ;  /* 0x000000080a067224 */ /* 0x000fca00078e02ff */
[----:B------:R-:W-:-:S13]  /*0190*/  ISETP.GE.U32.AND P1, PT, R6, R11, PT ;  /* 0x0000000b0600720c */ /* 0x000fda0003f26070 */
[----:B------:R-:W-:-:S05]  /*01a0*/  @!P1 IMAD.IADD R6, R6, 0x1, R4 ;  /* 0x0000000106069824 */ /* 0x000fca00078e0204 */
[----:B0-----:R-:W-:-:S05]  /*01b0*/  @!P1 LEA R7, R6, UR4, 0x2 ;  /* 0x0000000406079c11 */ /* 0x001fca000f8e10ff */
[----:B------:R-:W-:Y:S02]  /*01c0*/  @!P1 IMAD R6, R4, 0x4, R7 ;  /* 0x0000000404069824 */ /* 0x000fe400078e0207 */
[----:B------:R-:W-:Y:S04]  /*01d0*/  @!P1 LDS R7, [R7+-0x4] ;  /* 0xfffffc0007079984 */ /* 0x000fe80000000800 */
[----:B------:R-:W0:Y:S02]  /*01e0*/  @!P1 LDS R4, [R6+-0x4] ;  /* 0xfffffc0006049984 */ /* 0x000e240000000800 */
[----:B0-----:R-:W-:Y:S01]  /*01f0*/  @!P1 IMAD.IADD R9, R7, 0x1, R4 ;  /* 0x0000000107099824 */ /* 0x001fe200078e0204 */
[----:B------:R-:W-:-:S04]  /*0200*/  MOV R4, R10 ;  /* 0x0000000a00047202 */ /* 0x000fc80000000f00 */
[----:B------:R1:W-:Y:S01]  /*0210*/  @!P1 STS [R6+-0x4], R9 ;  /* 0xfffffc0906009388 */ /* 0x0003e20000000800 */
[----:B------:R-:W-:Y:S01]  /*0220*/  BAR.SYNC.DEFER_BLOCKING 0x0 ;  /* 0x0000000000007b1d */ /* 0x000fe20000010000 */
[----:B------:R-:W-:-:S13]  /*0230*/  ISETP.GE.U32.AND P1, PT, R10, R11, PT ;  /* 0x0000000b0a00720c */ /* 0x000fda0003f26070 */
[----:B-1----:R-:W-:Y:S05]  /*0240*/  @!P1 BRA `(.L_x_1) ;  /* 0xfffffffc00c89947 */ /* 0x002fea000383ffff */
.L_x_0:
[----:B------:R-:W-:Y:S05]  /*0250*/  @P0 BRA `(.L_x_2) ;  /* 0x0000000000300947 */ /* 0x000fea0003800000 */
[----:B------:R-:W-:-:S07]  /*0260*/  IMAD.MOV.U32 R4, RZ, RZ, 0x1 ;  /* 0x00000001ff047424 */ /* 0x000fce00078e00ff */
.L_x_3:
[C---:B0-----:R-:W-:Y:S01]  /*0270*/  LEA R7, R4.reuse, UR4, 0x2 ;  /* 0x0000000404077c11 */ /* 0x041fe2000f8e10ff */
[----:B------:R-:W-:Y:S05]  /*0280*/  WARPSYNC.ALL ;  /* 0x0000000000007948 */ /* 0x000fea0003800000 */
[C---:B-1----:R-:W-:Y:S02]  /*0290*/  IMAD R6, R4.reuse, 0x4, R7 ;  /* 0x0000000404067824 */ /* 0x042fe400078e0207 */
[----:B------:R-:W-:Y:S01]  /*02a0*/  LDS R7, [R7+-0x4] ;  /* 0xfffffc0007077984 */ /* 0x000fe20000000800 */
[----:B------:R-:W-:-:S03]  /*02b0*/  IMAD.SHL.U32 R4, R4, 0x2, RZ ;  /* 0x0000000204047824 */ /* 0x000fc600078e00ff */
[----:B------:R-:W0:Y:S02]  /*02c0*/  LDS R8, [R6+-0x4] ;  /* 0xfffffc0006087984 */ /* 0x000e240000000800 */
[----:B------:R-:W-:Y:S02]  /*02d0*/  ISETP.GE.U32.AND P0, PT, R4, R11, PT ;  /* 0x0000000b0400720c */ /* 0x000fe40003f06070 */
[----:B0-----:R-:W-:-:S05]  /*02e0*/  IADD3 R9, PT, PT, R7, R8, RZ ;  /* 0x0000000807097210 */ /* 0x001fca0007ffe0ff */
[----:B------:R1:W-:Y:S01]  /*02f0*/  STS [R6+-0x4], R9 ;  /* 0xfffffc0906007388 */ /* 0x0003e20000000800 */
[----:B------:R-:W-:Y:S06]  /*0300*/  BAR.SYNC.DEFER_BLOCKING 0x0 ;  /* 0x0000000000007b1d */ /* 0x000fec0000010000 */
[----:B------:R-:W-:Y:S05]  /*0310*/  @!P0 BRA `(.L_x_3) ;  /* 0xfffffffc00d48947 */ /* 0x000fea000383ffff */
.L_x_2:
[----:B------:R-:W2:Y:S02]  /*0320*/  LDCU UR5, c[0x0][0x388] ;  /* 0x00007100ff0577ac */ /* 0x000ea40008000800 */
[----:B--2---:R-:W-:-:S13]  /*0330*/  ISETP.GE.AND P0, PT, R5, UR5, PT ;  /* 0x0000000505007c0c */ /* 0x004fda000bf06270 */
[----:B------:R-:W-:Y:S05]  /*0340*/  @P0 EXIT ;  /* 0x000000000000094d */ /* 0x000fea0003800000 */
[----:B------:R-:W2:Y:S04]  /*0350*/  LDS R5, [R0] ;  /* 0x0000000000057984 */ /* 0x000ea80000000800 */
[----:B--2---:R-:W-:Y:S01]  /*0360*/  STG.E desc[UR6][R2.64], R5 ;  /* 0x0000000502007986 */ /* 0x004fe2000c101906 */
[----:B------:R-:W-:Y:S05]  /*0370*/  EXIT ;  /* 0x000000000000794d */ /* 0x000fea0003800000 */
.L_x_4:
[----:B------:R-:W-:-:S00]  /*0380*/  BRA `(.L_x_4) ;  /* 0xfffffffc00fc7947 */ /* 0x000fc0000383ffff */
[----:B------:R-:W-:-:S00]  /*0390*/  NOP ;  /* 0x0000000000007918 */ /* 0x000fc00000000000 */
        /* <DEDUP_REMOVED lines=14> */
.L_x_5:


//--------------------- .nv.shared._Z10prefix_sumPii --------------------------
	.section	.nv.shared._Z10prefix_sumPii,"aw",@nobits
	.sectionflags	@""
	.align	4
.nv.shared._Z10prefix_sumPii:
	.zero		5120


//--------------------- .nv.shared.reserved.0     --------------------------
	.section	.nv.shared.reserved.0,"aw",@nobits
	.weak		__nv_reservedSMEM_offset_0_alias
	.size		__nv_reservedSMEM_offset_0_alias, 0, 64
	.other		__nv_reservedSMEM_offset_0_alias,@"STO_CUDA_RESERVED_SHARED STV_DEFAULT"
__nv_reservedSMEM_offset_0_alias:
	.zero		0
	.zero		64


//--------------------- .nv.constant0._Z10prefix_sumPii --------------------------
	.section	.nv.constant0._Z10prefix_sumPii,"a",@progbits
	.sectionflags	@""
	.align	4
.nv.constant0._Z10prefix_sumPii:
	.zero		908


//--------------------- SYMBOLS --------------------------

	.type		.nv.reservedSmem.offset0,@object
	.size		.nv.reservedSmem.offset0,0x4
	.type		.nv.reservedSmem.cap,@object
	.size		.nv.reservedSmem.cap,0x4
